	.headerflags	@"EF_CUDA_TEXMODE_UNIFIED EF_CUDA_64BIT_ADDRESS EF_CUDA_ACCELERATORS EF_CUDA_SM90 EF_CUDA_VIRTUAL_SM(EF_CUDA_SM90)"
	.elftype	@"ET_EXEC"


//--------------------- .nv.info                  --------------------------
	.section	.nv.info,"",@"SHT_CUDA_INFO"
	.align	4


	//----- nvinfo : EIATTR_REGCOUNT
	.align		4
        /*0000*/ 	.byte	0x04, 0x2f
        /*0002*/ 	.short	(.L_3 - .L_2)
	.align		4
.L_2:
        /*0004*/ 	.word	index@(triton_poi_fused__native_batch_norm_legit_no_training_relu_46)
        /*0008*/ 	.word	0x00000012


	//----- nvinfo : EIATTR_MIN_STACK_SIZE
	.align		4
.L_3:
        /*000c*/ 	.byte	0x04, 0x12
        /*000e*/ 	.short	(.L_5 - .L_4)
	.align		4
.L_4:
        /*0010*/ 	.word	index@(triton_poi_fused__native_batch_norm_legit_no_training_relu_46)
        /*0014*/ 	.word	0x00000000


	//----- nvinfo : EIATTR_FRAME_SIZE
	.align		4
.L_5:
        /*0018*/ 	.byte	0x04, 0x11
        /*001a*/ 	.short	(.L_7 - .L_6)
	.align		4
.L_6:
        /*001c*/ 	.word	index@(triton_poi_fused__native_batch_norm_legit_no_training_relu_46)
        /*0020*/ 	.word	0x00000000


	//----- nvinfo : EIATTR_MIN_STACK_SIZE
	.align		4
.L_7:
        /*0024*/ 	.byte	0x04, 0x12
        /*0026*/ 	.short	(.L_9 - .L_8)
	.align		4
.L_8:
        /*0028*/ 	.word	index@(triton_poi_fused__native_batch_norm_legit_no_training_relu_46)
        /*002c*/ 	.word	0x00000000
.L_9:


//--------------------- .nv.info.triton_poi_fused__native_batch_norm_legit_no_training_relu_46 --------------------------
	.section	.nv.info.triton_poi_fused__native_batch_norm_legit_no_training_relu_46,"",@"SHT_CUDA_INFO"
	.sectionflags	@""
	.align	4


	//----- nvinfo : EIATTR_CUDA_API_VERSION
	.align		4
        /*0000*/ 	.byte	0x04, 0x37
        /*0002*/ 	.short	(.L_11 - .L_10)
.L_10:
        /*0004*/ 	.word	0x0000007c


	//----- nvinfo : EIATTR_KPARAM_INFO
	.align		4
.L_11:
        /*0008*/ 	.byte	0x04, 0x17
        /*000a*/ 	.short	(.L_13 - .L_12)
.L_12:
        /*000c*/ 	.word	0x00000000
        /*0010*/ 	.short	0x0006
        /*0012*/ 	.short	0x0030
        /*0014*/ 	.byte	0x00, 0xf0, 0x11, 0x00


	//----- nvinfo : EIATTR_KPARAM_INFO
	.align		4
.L_13:
        /*0018*/ 	.byte	0x04, 0x17
        /*001a*/ 	.short	(.L_15 - .L_14)
.L_14:
        /*001c*/ 	.word	0x00000000
        /*0020*/ 	.short	0x0005
        /*0022*/ 	.short	0x0028
        /*0024*/ 	.byte	0x00, 0xf4, 0x21, 0x00


	//----- nvinfo : EIATTR_KPARAM_INFO
	.align		4
.L_15:
        /*0028*/ 	.byte	0x04, 0x17
        /*002a*/ 	.short	(.L_17 - .L_16)
.L_16:
        /*002c*/ 	.word	0x00000000
        /*0030*/ 	.short	0x0004
        /*0032*/ 	.short	0x0020
        /*0034*/ 	.byte	0x00, 0xf4, 0x21, 0x00


	//----- nvinfo : EIATTR_KPARAM_INFO
	.align		4
.L_17:
        /*0038*/ 	.byte	0x04, 0x17
        /*003a*/ 	.short	(.L_19 - .L_18)
.L_18:
        /*003c*/ 	.word	0x00000000
        /*0040*/ 	.short	0x0003
        /*0042*/ 	.short	0x0018
        /*0044*/ 	.byte	0x00, 0xf4, 0x21, 0x00


	//----- nvinfo : EIATTR_KPARAM_INFO
	.align		4
.L_19:
        /*0048*/ 	.byte	0x04, 0x17
        /*004a*/ 	.short	(.L_21 - .L_20)
.L_20:
        /*004c*/ 	.word	0x00000000
        /*0050*/ 	.short	0x0002
        /*0052*/ 	.short	0x0010
        /*0054*/ 	.byte	0x00, 0xf4, 0x21, 0x00


	//----- nvinfo : EIATTR_KPARAM_INFO
	.align		4
.L_21:
        /*0058*/ 	.byte	0x04, 0x17
        /*005a*/ 	.short	(.L_23 - .L_22)
.L_22:
        /*005c*/ 	.word	0x00000000
        /*0060*/ 	.short	0x0001
        /*0062*/ 	.short	0x0008
        /*0064*/ 	.byte	0x00, 0xf4, 0x21, 0x00


	//----- nvinfo : EIATTR_KPARAM_INFO
	.align		4
.L_23:
        /*0068*/ 	.byte	0x04, 0x17
        /*006a*/ 	.short	(.L_25 - .L_24)
.L_24:
        /*006c*/ 	.word	0x00000000
        /*0070*/ 	.short	0x0000
        /*0072*/ 	.short	0x0000
        /*0074*/ 	.byte	0x00, 0xf4, 0x21, 0x00


	//----- nvinfo : EIATTR_SPARSE_MMA_MASK
	.align		4
.L_25:
        /*0078*/ 	.byte	0x03, 0x50
        /*007a*/ 	.short	0x0000


	//----- nvinfo : EIATTR_MAXREG_COUNT
	.align		4
        /*007c*/ 	.byte	0x03, 0x1b
        /*007e*/ 	.short	0x00ff


	//----- nvinfo : EIATTR_EXIT_INSTR_OFFSETS
	.align		4
        /*0080*/ 	.byte	0x04, 0x1c
        /*0082*/ 	.short	(.L_27 - .L_26)


	//   ....[0]....
.L_26:
        /*0084*/ 	.word	0x00000330


	//   ....[1]....
        /*0088*/ 	.word	0x00000350


	//----- nvinfo : EIATTR_REQNTID
	.align		4
.L_27:
        /*008c*/ 	.byte	0x04, 0x10
        /*008e*/ 	.short	(.L_29 - .L_28)
.L_28:
        /*0090*/ 	.word	0x00000080
        /*0094*/ 	.word	0x00000001
        /*0098*/ 	.word	0x00000001


	//----- nvinfo : EIATTR_CBANK_PARAM_SIZE
	.align		4
.L_29:
        /*009c*/ 	.byte	0x03, 0x19
        /*009e*/ 	.short	0x0034


	//----- nvinfo : EIATTR_PARAM_CBANK
	.align		4
        /*00a0*/ 	.byte	0x04, 0x0a
        /*00a2*/ 	.short	(.L_31 - .L_30)
	.align		4
.L_30:
        /*00a4*/ 	.word	index@(.nv.constant0.triton_poi_fused__native_batch_norm_legit_no_training_relu_46)
        /*00a8*/ 	.short	0x0210
        /*00aa*/ 	.short	0x0034


	//----- nvinfo : EIATTR_SW_WAR
	.align		4
.L_31:
        /*00ac*/ 	.byte	0x04, 0x36
        /*00ae*/ 	.short	(.L_33 - .L_32)
.L_32:
        /*00b0*/ 	.word	0x00000008
.L_33:


//--------------------- .nv.callgraph             --------------------------
	.section	.nv.callgraph,"",@"SHT_CUDA_CALLGRAPH"
	.align	4
	.sectionentsize	8
	.align		4
        /*0000*/ 	.word	0x00000000
	.align		4
        /*0004*/ 	.word	0xffffffff
	.align		4
        /*0008*/ 	.word	0x00000000
	.align		4
        /*000c*/ 	.word	0xfffffffe
	.align		4
        /*0010*/ 	.word	0x00000000
	.align		4
        /*0014*/ 	.word	0xfffffffd
	.align		4
        /*0018*/ 	.word	0x00000000
	.align		4
        /*001c*/ 	.word	0xfffffffc


//--------------------- .nv.constant4             --------------------------
	.section	.nv.constant4,"a",@progbits
	.align	8
	.align		8
.nv.constant4:
        /*0000*/ 	.dword	_$_str
	.align		8
        /*0008*/ 	.dword	_$_str_$_2


//--------------------- .text.triton_poi_fused__native_batch_norm_legit_no_training_relu_46 --------------------------
	.section	.text.triton_poi_fused__native_batch_norm_legit_no_training_relu_46,"ax",@progbits
	.align	128
        .global         triton_poi_fused__native_batch_norm_legit_no_training_relu_46
        .type           triton_poi_fused__native_batch_norm_legit_no_training_relu_46,@function
        .size           triton_poi_fused__native_batch_norm_legit_no_training_relu_46,(.L_x_1 - triton_poi_fused__native_batch_norm_legit_no_training_relu_46)
        .other          triton_poi_fused__native_batch_norm_legit_no_training_relu_46,@"STO_CUDA_ENTRY STV_DEFAULT"
triton_poi_fused__native_batch_norm_legit_no_training_relu_46:
.text.triton_poi_fused__native_batch_norm_legit_no_training_relu_46:
[----:B------:R-:W0:Y:S01]  /*0000*/  LDC R1, c[0x0][0x28] ;  /* 0x00000a00ff017b82 */ /* 0x000e220000000800 */
[----:B------:R-:W1:Y:S07]  /*0010*/  S2R R0, SR_TID.X ;  /* 0x0000000000007919 */ /* 0x000e6e0000002100 */
[----:B------:R-:W2:Y:S01]  /*0020*/  LDC.64 R8, c[0x0][0x220] ;  /* 0x00008800ff087b82 */ /* 0x000ea20000000a00 */
[----:B------:R-:W-:Y:S01]  /*0030*/  HFMA2.MMA R14, -RZ, RZ, 0, 0 ;  /* 0x00000000ff0e7435 */ /* 0x000fe200000001ff */
[----:B------:R-:W-:Y:S01]  /*0040*/  ULDC.64 UR4, c[0x0][0x208] ;  /* 0x0000820000047ab9 */ /* 0x000fe20000000a00 */
[----:B------:R-:W3:Y:S05]  /*0050*/  S2R R3, SR_CTAID.X ;  /* 0x0000000000037919 */ /* 0x000eea0000002500 */
[----:B------:R-:W4:Y:S08]  /*0060*/  LDC.64 R6, c[0x0][0x218] ;  /* 0x00008600ff067b82 */ /* 0x000f300000000a00 */
[----:B------:R-:W5:Y:S08]  /*0070*/  LDC.64 R10, c[0x0][0x228] ;  /* 0x00008a00ff0a7b82 */ /* 0x000f700000000a00 */
[----:B------:R-:W4:Y:S01]  /*0080*/  LDC.64 R12, c[0x0][0x230] ;  /* 0x00008c00ff0c7b82 */ /* 0x000f220000000a00 */
[----:B-1----:R-:W-:-:S02]  /*0090*/  LOP3.LUT R0, R0, 0x7f, RZ, 0xc0, !PT ;  /* 0x0000007f00007812 */ /* 0x002fc400078ec0ff */
[----:B---3--:R-:W-:Y:S02]  /*00a0*/  SHF.R.S32.HI R2, RZ, 0x18, R3 ;  /* 0x00000018ff027819 */ /* 0x008fe40000011403 */
[----:B------:R-:W-:Y:S02]  /*00b0*/  LEA R0, R3, R0, 0x7 ;  /* 0x0000000003007211 */ /* 0x000fe400078e38ff */
[----:B------:R-:W-:Y:S02]  /*00c0*/  SGXT R3, R2, 0x1 ;  /* 0x000000010203781a */ /* 0x000fe40000000200 */
[----:B------:R-:W-:Y:S02]  /*00d0*/  ISETP.GE.AND P0, PT, R0, 0x900, PT ;  /* 0x000009000000780c */ /* 0x000fe40003f06270 */
[----:B------:R-:W-:-:S04]  /*00e0*/  LEA.HI R3, R3, R0, RZ, 0x4 ;  /* 0x0000000003037211 */ /* 0x000fc800078f20ff */
[----:B------:R-:W-:-:S05]  /*00f0*/  SHF.R.S32.HI R3, RZ, 0x4, R3 ;  /* 0x00000004ff037819 */ /* 0x000fca0000011403 */
[----:B------:R-:W-:-:S05]  /*0100*/  IMAD.HI R2, R3, 0x38e38e39, RZ ;  /* 0x38e38e3903027827 */ /* 0x000fca00078e02ff */
[----:B------:R-:W-:-:S04]  /*0110*/  SHF.R.U32.HI R5, RZ, 0x1f, R2 ;  /* 0x0000001fff057819 */ /* 0x000fc80000011602 */
[----:B------:R-:W-:Y:S02]  /*0120*/  LEA.HI.SX32 R2, R2, R5, 0x1d ;  /* 0x0000000502027211 */ /* 0x000fe400078feaff */
[----:B------:R-:W1:Y:S03]  /*0130*/  LDC.64 R4, c[0x0][0x210] ;  /* 0x00008400ff047b82 */ /* 0x000e660000000a00 */
[----:B------:R-:W-:-:S04]  /*0140*/  IMAD R15, R2, -0x24, R3 ;  /* 0xffffffdc020f7824 */ /* 0x000fc800078e0203 */
[----:B--2---:R-:W-:-:S05]  /*0150*/  IMAD.WIDE R8, R15, 0x4, R8 ;  /* 0x000000040f087825 */ /* 0x004fca00078e0208 */
[----:B------:R5:W2:Y:S01]  /*0160*/  @!P0 LDG.E.EL R14, desc[UR4][R8.64] ;  /* 0x00000004080e8981 */ /* 0x000aa2000c2e1900 */
[----:B------:R-:W-:Y:S01]  /*0170*/  CS2R R2, SRZ ;  /* 0x0000000000027805 */ /* 0x000fe2000001ff00 */
[----:B----4-:R-:W-:-:S05]  /*0180*/  IMAD.WIDE R6, R15, 0x4, R6 ;  /* 0x000000040f067825 */ /* 0x010fca00078e0206 */
[----:B------:R3:W4:Y:S01]  /*0190*/  @!P0 LDG.E.EL R3, desc[UR4][R6.64] ;  /* 0x0000000406038981 */ /* 0x000722000c2e1900 */
[----:B-1----:R-:W-:-:S04]  /*01a0*/  IMAD.WIDE R4, R0, 0x4, R4 ;  /* 0x0000000400047825 */ /* 0x002fc800078e0204 */
[C---:B-----5:R-:W-:Y:S01]  /*01b0*/  IMAD.WIDE R8, R15.reuse, 0x4, R10 ;  /* 0x000000040f087825 */ /* 0x060fe200078e020a */
[----:B------:R1:W4:Y:S03]  /*01c0*/  @!P0 LDG.E R2, desc[UR4][R4.64] ;  /* 0x0000000404028981 */ /* 0x000326000c1e1900 */
[----:B0-----:R-:W-:Y:S01]  /*01d0*/  IMAD.WIDE R10, R15, 0x4, R12 ;  /* 0x000000040f0a7825 */ /* 0x001fe200078e020c */
[----:B------:R-:W-:-:S06]  /*01e0*/  CS2R R12, SRZ ;  /* 0x00000000000c7805 */ /* 0x000fcc000001ff00 */
[----:B------:R-:W5:Y:S01]  /*01f0*/  @!P0 LDG.E.EL R12, desc[UR4][R8.64] ;  /* 0x00000004080c8981 */ /* 0x000f62000c2e1900 */
[----:B---3--:R-:W-:Y:S01]  /*0200*/  MOV R6, 0x3e800000 ;  /* 0x3e80000000067802 */ /* 0x008fe20000000f00 */
[----:B-1----:R-:W0:Y:S02]  /*0210*/  LDC.64 R4, c[0x0][0x238] ;  /* 0x00008e00ff047b82 */ /* 0x002e240000000a00 */
[----:B------:R-:W5:Y:S01]  /*0220*/  @!P0 LDG.E.EL R13, desc[UR4][R10.64] ;  /* 0x000000040a0d8981 */ /* 0x000f62000c2e1900 */
[----:B--2---:R-:W-:-:S04]  /*0230*/  FADD R14, R14, 9.9999997473787516356e-06 ;  /* 0x3727c5ac0e0e7421 */ /* 0x004fc80000000000 */
[----:B------:R-:W1:Y:S02]  /*0240*/  MUFU.SQRT R15, R14 ;  /* 0x0000000e000f7308 */ /* 0x000e640000002000 */
[C---:B-1----:R-:W-:Y:S02]  /*0250*/  FSETP.GT.AND P1, PT, R15.reuse, 8.50705917302346158658e+37, PT ;  /* 0x7e8000000f00780b */ /* 0x042fe40003f24000 */
[----:B------:R-:W-:-:S11]  /*0260*/  FSETP.GEU.AND P2, PT, R15, 1.175494350822287508e-38, PT ;  /* 0x008000000f00780b */ /* 0x000fd60003f4e000 */
[----:B------:R-:W-:-:S04]  /*0270*/  @P1 FMUL R15, R15, 0.25 ;  /* 0x3e8000000f0f1820 */ /* 0x000fc80000400000 */
[----:B------:R-:W-:-:S06]  /*0280*/  @!P2 FMUL R15, R15, 16777216 ;  /* 0x4b8000000f0fa820 */ /* 0x000fcc0000400000 */
[----:B------:R-:W1:Y:S01]  /*0290*/  MUFU.RCP R15, R15 ;  /* 0x0000000f000f7308 */ /* 0x000e620000001000 */
[----:B------:R-:W-:Y:S01]  /*02a0*/  FSEL R6, R6, 1, P1 ;  /* 0x3f80000006067808 */ /* 0x000fe20000800000 */
[----:B----4-:R-:W-:-:S04]  /*02b0*/  FADD R2, -R3, R2 ;  /* 0x0000000203027221 */ /* 0x010fc80000000100 */
[----:B------:R-:W-:-:S04]  /*02c0*/  @!P2 FMUL R6, R6, 16777216 ;  /* 0x4b8000000606a820 */ /* 0x000fc80000400000 */
[----:B-1----:R-:W-:-:S04]  /*02d0*/  FMUL R3, R15, R6 ;  /* 0x000000060f037220 */ /* 0x002fc80000400000 */
[----:B------:R-:W-:-:S04]  /*02e0*/  FMUL R2, R2, R3 ;  /* 0x0000000302027220 */ /* 0x000fc80000400000 */
[----:B-----5:R-:W-:Y:S01]  /*02f0*/  FFMA R12, R2, R12, R13 ;  /* 0x0000000c020c7223 */ /* 0x020fe2000000000d */
[----:B0-----:R-:W-:-:S04]  /*0300*/  IMAD.WIDE R2, R0, 0x4, R4 ;  /* 0x0000000400027825 */ /* 0x001fc800078e0204 */
[----:B------:R-:W-:-:S04]  /*0310*/  FSETP.GEU.AND P1, PT, R12, RZ, PT ;  /* 0x000000ff0c00720b */ /* 0x000fc80003f2e000 */
[----:B------:R-:W-:Y:S01]  /*0320*/  FSEL R5, R12, RZ, P1 ;  /* 0x000000ff0c057208 */ /* 0x000fe20000800000 */
[----:B------:R-:W-:Y:S08]  /*0330*/  @P0 EXIT ;  /* 0x000000000000094d */ /* 0x000ff00003800000 */
[----:B------:R-:W-:Y:S01]  /*0340*/  STG.E desc[UR4][R2.64], R5 ;  /* 0x0000000502007986 */ /* 0x000fe2000c101904 */
[----:B------:R-:W-:Y:S05]  /*0350*/  EXIT ;  /* 0x000000000000794d */ /* 0x000fea0003800000 */
.L_x_0:
[----:B------:R-:W-:-:S00]  /*0360*/  BRA `(.L_x_0) ;  /* 0xfffffffc00fc7947 */ /* 0x000fc0000383ffff */
[----:B------:R-:W-:-:S00]  /*0370*/  NOP ;  /* 0x0000000000007918 */ /* 0x000fc00000000000 */
        /* <DEDUP_REMOVED lines=8> */
.L_x_1:


//--------------------- .nv.global.init           --------------------------
	.section	.nv.global.init,"aw",@progbits
.nv.global.init:
	.type		_$_str,@object
	.size		_$_str,(_$_str_$_2 - _$_str)
_$_str:
        /*0000*/ 	.byte	0x5f, 0x5f, 0x43, 0x55, 0x44, 0x41, 0x5f, 0x46, 0x54, 0x5a, 0x00
	.type		_$_str_$_2,@object
	.size		_$_str_$_2,(.L_1 - _$_str_$_2)
_$_str_$_2:
        /*000b*/ 	.byte	0x5f, 0x5f, 0x43, 0x55, 0x44, 0x41, 0x5f, 0x50, 0x52, 0x45, 0x43, 0x5f, 0x53, 0x51, 0x52, 0x54
        /*001b*/ 	.byte	0x00
.L_1:


//--------------------- .nv.constant0.triton_poi_fused__native_batch_norm_legit_no_training_relu_46 --------------------------
	.section	.nv.constant0.triton_poi_fused__native_batch_norm_legit_no_training_relu_46,"a",@progbits
	.sectionflags	@""
	.align	4
.nv.constant0.triton_poi_fused__native_batch_norm_legit_no_training_relu_46:
	.zero		580
